//
// Generated by NVIDIA NVVM Compiler
//
// Compiler Build ID: CL-36424714
// Cuda compilation tools, release 13.0, V13.0.88
// Based on NVVM 20.0.0
//

.version 9.0
.target sm_100
.address_size 64

	// .globl	_Z6kernelPdS_S_S_S_S_S_S_S_iii

.visible .entry _Z6kernelPdS_S_S_S_S_S_S_S_iii(
	.param .u64 .ptr .align 1 _Z6kernelPdS_S_S_S_S_S_S_S_iii_param_0,
	.param .u64 .ptr .align 1 _Z6kernelPdS_S_S_S_S_S_S_S_iii_param_1,
	.param .u64 .ptr .align 1 _Z6kernelPdS_S_S_S_S_S_S_S_iii_param_2,
	.param .u64 .ptr .align 1 _Z6kernelPdS_S_S_S_S_S_S_S_iii_param_3,
	.param .u64 .ptr .align 1 _Z6kernelPdS_S_S_S_S_S_S_S_iii_param_4,
	.param .u64 .ptr .align 1 _Z6kernelPdS_S_S_S_S_S_S_S_iii_param_5,
	.param .u64 .ptr .align 1 _Z6kernelPdS_S_S_S_S_S_S_S_iii_param_6,
	.param .u64 .ptr .align 1 _Z6kernelPdS_S_S_S_S_S_S_S_iii_param_7,
	.param .u64 .ptr .align 1 _Z6kernelPdS_S_S_S_S_S_S_S_iii_param_8,
	.param .u32 _Z6kernelPdS_S_S_S_S_S_S_S_iii_param_9,
	.param .u32 _Z6kernelPdS_S_S_S_S_S_S_S_iii_param_10,
	.param .u32 _Z6kernelPdS_S_S_S_S_S_S_S_iii_param_11
)
{
	.reg .pred 	%p<4>;
	.reg .b32 	%r<9>;
	.reg .b64 	%rd<74>;
	.reg .b64 	%fd<52>;

	ld.param.u64 	%rd15, [_Z6kernelPdS_S_S_S_S_S_S_S_iii_param_0];
	ld.param.u64 	%rd16, [_Z6kernelPdS_S_S_S_S_S_S_S_iii_param_1];
	ld.param.u64 	%rd17, [_Z6kernelPdS_S_S_S_S_S_S_S_iii_param_2];
	ld.param.u64 	%rd18, [_Z6kernelPdS_S_S_S_S_S_S_S_iii_param_3];
	ld.param.u64 	%rd19, [_Z6kernelPdS_S_S_S_S_S_S_S_iii_param_5];
	ld.param.u64 	%rd13, [_Z6kernelPdS_S_S_S_S_S_S_S_iii_param_6];
	ld.param.u64 	%rd20, [_Z6kernelPdS_S_S_S_S_S_S_S_iii_param_7];
	ld.param.u32 	%r4, [_Z6kernelPdS_S_S_S_S_S_S_S_iii_param_9];
	ld.param.u32 	%r5, [_Z6kernelPdS_S_S_S_S_S_S_S_iii_param_11];
	cvta.to.global.u64 	%rd1, %rd20;
	cvta.to.global.u64 	%rd2, %rd15;
	cvta.to.global.u64 	%rd3, %rd19;
	cvta.to.global.u64 	%rd4, %rd18;
	cvta.to.global.u64 	%rd5, %rd13;
	cvta.to.global.u64 	%rd6, %rd16;
	cvta.to.global.u64 	%rd7, %rd17;
	mov.u32 	%r6, %ctaid.x;
	mov.u32 	%r7, %ntid.x;
	mov.u32 	%r8, %tid.x;
	mad.lo.s32 	%r1, %r6, %r7, %r8;
	sub.s32 	%r2, %r1, %r5;
	add.s32 	%r3, %r5, %r1;
	setp.ge.s32 	%p1, %r1, %r4;
	@%p1 bra 	$L__BB0_7;
	setp.gt.s32 	%p2, %r2, -1;
	@%p2 bra 	$L__BB0_3;
	cvt.s64.s32 	%rd73, %r1;
	mul.wide.s32 	%rd50, %r1, 8;
	add.s64 	%rd51, %rd4, %rd50;
	ld.global.f64 	%fd36, [%rd51];
	neg.f64 	%fd37, %fd36;
	mul.wide.s32 	%rd52, %r3, 8;
	add.s64 	%rd53, %rd6, %rd52;
	ld.global.f64 	%fd38, [%rd53];
	div.rn.f64 	%fd39, %fd37, %fd38;
	add.s64 	%rd54, %rd6, %rd50;
	ld.global.f64 	%fd40, [%rd54];
	add.s64 	%rd55, %rd7, %rd52;
	ld.global.f64 	%fd41, [%rd55];
	fma.rn.f64 	%fd42, %fd39, %fd41, %fd40;
	add.s64 	%rd56, %rd3, %rd50;
	st.global.f64 	[%rd56], %fd42;
	mul.wide.s32 	%rd57, %r5, 8;
	add.s64 	%rd58, %rd51, %rd57;
	ld.global.f64 	%fd43, [%rd58];
	mul.f64 	%fd44, %fd39, %fd43;
	add.s64 	%rd59, %rd1, %rd50;
	st.global.f64 	[%rd59], %fd44;
	add.s64 	%rd60, %rd2, %rd52;
	ld.global.f64 	%fd45, [%rd60];
	mul.f64 	%fd51, %fd39, %fd45;
	bra.uni 	$L__BB0_6;
$L__BB0_3:
	setp.lt.s32 	%p3, %r3, %r4;
	@%p3 bra 	$L__BB0_5;
	cvt.s64.s32 	%rd73, %r1;
	mul.wide.s32 	%rd21, %r1, 8;
	add.s64 	%rd22, %rd7, %rd21;
	ld.global.f64 	%fd5, [%rd22];
	neg.f64 	%fd6, %fd5;
	mul.wide.u32 	%rd23, %r2, 8;
	add.s64 	%rd24, %rd6, %rd23;
	ld.global.f64 	%fd7, [%rd24];
	div.rn.f64 	%fd8, %fd6, %fd7;
	add.s64 	%rd25, %rd7, %rd23;
	ld.global.f64 	%fd9, [%rd25];
	mul.f64 	%fd10, %fd9, %fd8;
	add.s64 	%rd26, %rd5, %rd21;
	st.global.f64 	[%rd26], %fd10;
	add.s64 	%rd27, %rd6, %rd21;
	ld.global.f64 	%fd11, [%rd27];
	add.s64 	%rd28, %rd4, %rd23;
	ld.global.f64 	%fd12, [%rd28];
	fma.rn.f64 	%fd13, %fd8, %fd12, %fd11;
	add.s64 	%rd29, %rd3, %rd21;
	st.global.f64 	[%rd29], %fd13;
	add.s64 	%rd30, %rd2, %rd23;
	ld.global.f64 	%fd14, [%rd30];
	mul.f64 	%fd51, %fd8, %fd14;
	bra.uni 	$L__BB0_6;
$L__BB0_5:
	ld.param.u64 	%rd71, [_Z6kernelPdS_S_S_S_S_S_S_S_iii_param_6];
	cvt.s64.s32 	%rd73, %r1;
	mul.wide.s32 	%rd31, %r1, 8;
	add.s64 	%rd32, %rd7, %rd31;
	ld.global.f64 	%fd15, [%rd32];
	neg.f64 	%fd16, %fd15;
	mul.wide.u32 	%rd33, %r2, 8;
	add.s64 	%rd34, %rd6, %rd33;
	ld.global.f64 	%fd17, [%rd34];
	div.rn.f64 	%fd18, %fd16, %fd17;
	add.s64 	%rd35, %rd4, %rd31;
	ld.global.f64 	%fd19, [%rd35];
	neg.f64 	%fd20, %fd19;
	mul.wide.s32 	%rd36, %r3, 8;
	add.s64 	%rd37, %rd6, %rd36;
	ld.global.f64 	%fd21, [%rd37];
	div.rn.f64 	%fd22, %fd20, %fd21;
	add.s64 	%rd38, %rd7, %rd33;
	ld.global.f64 	%fd23, [%rd38];
	mul.f64 	%fd24, %fd18, %fd23;
	cvta.to.global.u64 	%rd39, %rd71;
	add.s64 	%rd40, %rd39, %rd31;
	st.global.f64 	[%rd40], %fd24;
	add.s64 	%rd41, %rd6, %rd31;
	ld.global.f64 	%fd25, [%rd41];
	add.s64 	%rd42, %rd4, %rd33;
	ld.global.f64 	%fd26, [%rd42];
	mul.wide.s32 	%rd43, %r5, 8;
	add.s64 	%rd44, %rd32, %rd43;
	ld.global.f64 	%fd27, [%rd44];
	mul.f64 	%fd28, %fd22, %fd27;
	fma.rn.f64 	%fd29, %fd18, %fd26, %fd28;
	add.f64 	%fd30, %fd25, %fd29;
	add.s64 	%rd45, %rd3, %rd31;
	st.global.f64 	[%rd45], %fd30;
	add.s64 	%rd46, %rd35, %rd43;
	ld.global.f64 	%fd31, [%rd46];
	mul.f64 	%fd32, %fd22, %fd31;
	add.s64 	%rd47, %rd1, %rd31;
	st.global.f64 	[%rd47], %fd32;
	add.s64 	%rd48, %rd2, %rd33;
	ld.global.f64 	%fd33, [%rd48];
	add.s64 	%rd49, %rd2, %rd36;
	ld.global.f64 	%fd34, [%rd49];
	mul.f64 	%fd35, %fd22, %fd34;
	fma.rn.f64 	%fd51, %fd18, %fd33, %fd35;
$L__BB0_6:
	ld.param.u64 	%rd72, [_Z6kernelPdS_S_S_S_S_S_S_S_iii_param_8];
	ld.param.u64 	%rd70, [_Z6kernelPdS_S_S_S_S_S_S_S_iii_param_4];
	cvta.to.global.u64 	%rd61, %rd70;
	shl.b64 	%rd62, %rd73, 3;
	add.s64 	%rd63, %rd2, %rd62;
	ld.global.f64 	%fd46, [%rd63];
	add.f64 	%fd47, %fd51, %fd46;
	add.s64 	%rd64, %rd61, %rd62;
	st.global.f64 	[%rd64], %fd47;
	mul.wide.s32 	%rd65, %r1, 8;
	add.s64 	%rd66, %rd61, %rd65;
	ld.global.f64 	%fd48, [%rd66];
	add.s64 	%rd67, %rd3, %rd65;
	ld.global.f64 	%fd49, [%rd67];
	div.rn.f64 	%fd50, %fd48, %fd49;
	cvta.to.global.u64 	%rd68, %rd72;
	add.s64 	%rd69, %rd68, %rd65;
	st.global.f64 	[%rd69], %fd50;
$L__BB0_7:
	ret;

}


// ===== COMPILED SASS (sm_100) =====

	.target	sm_100

	.elftype	@"ET_EXEC"


//--------------------- .note.nv.tkinfo           --------------------------
	.section	.note.nv.tkinfo,"",@"SHT_NOTE"
	.sectionflags	@"SHF_NOTE_NV_TKINFO"
	.tkinfo
        /*0018*/ 	.word	0x00000002
        /*0030*/ 	.string	""
        /*0030*/ 	.string	"ptxas"
        /*0030*/ 	.string	"Cuda compilation tools, release 13.0, V13.0.88"
        /*0030*/ 	.string	"Build cuda_13.0.r13.0/compiler.36424714_0"
        /*0030*/ 	.string	"-arch sm_100 -m 64 "



//--------------------- .note.nv.cuinfo           --------------------------
	.section	.note.nv.cuinfo,"",@"SHT_NOTE"
	.sectionflags	@"SHF_NOTE_NV_CUINFO"
        /*0018*/ 	.short	0x0002
        /*001a*/ 	.short	0x0064
        /*001c*/ 	.short	0x0082
	.zero		2


//--------------------- .nv.info                  --------------------------
	.section	.nv.info,"",@"SHT_CUDA_INFO"
	.align	4


	//----- nvinfo : EIATTR_REGCOUNT
	.align		4
        /*0000*/ 	.byte	0x04, 0x2f
        /*0002*/ 	.short	(.L_1 - .L_0)
	.align		4
.L_0:
        /*0004*/ 	.word	index@(_Z6kernelPdS_S_S_S_S_S_S_S_iii)
        /*0008*/ 	.word	0x00000020


	//----- nvinfo : EIATTR_FRAME_SIZE
	.align		4
.L_1:
        /*000c*/ 	.byte	0x04, 0x11
        /*000e*/ 	.short	(.L_3 - .L_2)
	.align		4
.L_2:
        /*0010*/ 	.word	index@($__internal_0_$__cuda_sm20_div_rn_f64_full)
        /*0014*/ 	.word	0x00000000


	//----- nvinfo : EIATTR_FRAME_SIZE
	.align		4
.L_3:
        /*0018*/ 	.byte	0x04, 0x11
        /*001a*/ 	.short	(.L_5 - .L_4)
	.align		4
.L_4:
        /*001c*/ 	.word	index@(_Z6kernelPdS_S_S_S_S_S_S_S_iii)
        /*0020*/ 	.word	0x00000000


	//----- nvinfo : EIATTR_MIN_STACK_SIZE
	.align		4
.L_5:
        /*0024*/ 	.byte	0x04, 0x12
        /*0026*/ 	.short	(.L_7 - .L_6)
	.align		4
.L_6:
        /*0028*/ 	.word	index@(_Z6kernelPdS_S_S_S_S_S_S_S_iii)
        /*002c*/ 	.word	0x00000000
.L_7:


//--------------------- .nv.compat                --------------------------
	.section	.nv.compat,"",@"SHT_CUDA_COMPAT_INFO"
	.align	4
        /*0000*/ 	.byte	0x02, 0x09, 0x00, 0x00, 0x02, 0x02, 0x01, 0x00, 0x02, 0x05, 0x05, 0x00, 0x03, 0x07, 0x01, 0x01
        /*0010*/ 	.byte	0x02, 0x03, 0x00, 0x00, 0x02, 0x06, 0x01, 0x00, 0x04, 0x0b, 0x08, 0x00, 0x01, 0x00, 0x00, 0x00
        /*0020*/ 	.byte	0x00, 0x00, 0x00, 0x00


//--------------------- .nv.info._Z6kernelPdS_S_S_S_S_S_S_S_iii --------------------------
	.section	.nv.info._Z6kernelPdS_S_S_S_S_S_S_S_iii,"",@"SHT_CUDA_INFO"
	.sectionflags	@""
	.align	4


	//----- nvinfo : EIATTR_CUDA_API_VERSION
	.align		4
        /*0000*/ 	.byte	0x04, 0x37
        /*0002*/ 	.short	(.L_9 - .L_8)
.L_8:
        /*0004*/ 	.word	0x00000082


	//----- nvinfo : EIATTR_KPARAM_INFO
	.align		4
.L_9:
        /*0008*/ 	.byte	0x04, 0x17
        /*000a*/ 	.short	(.L_11 - .L_10)
.L_10:
        /*000c*/ 	.word	0x00000000
        /*0010*/ 	.short	0x000b
        /*0012*/ 	.short	0x0050
        /*0014*/ 	.byte	0x00, 0xf0, 0x11, 0x00


	//----- nvinfo : EIATTR_KPARAM_INFO
	.align		4
.L_11:
        /*0018*/ 	.byte	0x04, 0x17
        /*001a*/ 	.short	(.L_13 - .L_12)
.L_12:
        /*001c*/ 	.word	0x00000000
        /*0020*/ 	.short	0x000a
        /*0022*/ 	.short	0x004c
        /*0024*/ 	.byte	0x00, 0xf0, 0x11, 0x00


	//----- nvinfo : EIATTR_KPARAM_INFO
	.align		4
.L_13:
        /*0028*/ 	.byte	0x04, 0x17
        /*002a*/ 	.short	(.L_15 - .L_14)
.L_14:
        /*002c*/ 	.word	0x00000000
        /*0030*/ 	.short	0x0009
        /*0032*/ 	.short	0x0048
        /*0034*/ 	.byte	0x00, 0xf0, 0x11, 0x00


	//----- nvinfo : EIATTR_KPARAM_INFO
	.align		4
.L_15:
        /*0038*/ 	.byte	0x04, 0x17
        /*003a*/ 	.short	(.L_17 - .L_16)
.L_16:
        /*003c*/ 	.word	0x00000000
        /*0040*/ 	.short	0x0008
        /*0042*/ 	.short	0x0040
        /*0044*/ 	.byte	0x00, 0xf5, 0x21, 0x00


	//----- nvinfo : EIATTR_KPARAM_INFO
	.align		4
.L_17:
        /*0048*/ 	.byte	0x04, 0x17
        /*004a*/ 	.short	(.L_19 - .L_18)
.L_18:
        /*004c*/ 	.word	0x00000000
        /*0050*/ 	.short	0x0007
        /*0052*/ 	.short	0x0038
        /*0054*/ 	.byte	0x00, 0xf5, 0x21, 0x00


	//----- nvinfo : EIATTR_KPARAM_INFO
	.align		4
.L_19:
        /*0058*/ 	.byte	0x04, 0x17
        /*005a*/ 	.short	(.L_21 - .L_20)
.L_20:
        /*005c*/ 	.word	0x00000000
        /*0060*/ 	.short	0x0006
        /*0062*/ 	.short	0x0030
        /*0064*/ 	.byte	0x00, 0xf5, 0x21, 0x00


	//----- nvinfo : EIATTR_KPARAM_INFO
	.align		4
.L_21:
        /*0068*/ 	.byte	0x04, 0x17
        /*006a*/ 	.short	(.L_23 - .L_22)
.L_22:
        /*006c*/ 	.word	0x00000000
        /*0070*/ 	.short	0x0005
        /*0072*/ 	.short	0x0028
        /*0074*/ 	.byte	0x00, 0xf5, 0x21, 0x00


	//----- nvinfo : EIATTR_KPARAM_INFO
	.align		4
.L_23:
        /*0078*/ 	.byte	0x04, 0x17
        /*007a*/ 	.short	(.L_25 - .L_24)
.L_24:
        /*007c*/ 	.word	0x00000000
        /*0080*/ 	.short	0x0004
        /*0082*/ 	.short	0x0020
        /*0084*/ 	.byte	0x00, 0xf5, 0x21, 0x00


	//----- nvinfo : EIATTR_KPARAM_INFO
	.align		4
.L_25:
        /*0088*/ 	.byte	0x04, 0x17
        /*008a*/ 	.short	(.L_27 - .L_26)
.L_26:
        /*008c*/ 	.word	0x00000000
        /*0090*/ 	.short	0x0003
        /*0092*/ 	.short	0x0018
        /*0094*/ 	.byte	0x00, 0xf5, 0x21, 0x00


	//----- nvinfo : EIATTR_KPARAM_INFO
	.align		4
.L_27:
        /*0098*/ 	.byte	0x04, 0x17
        /*009a*/ 	.short	(.L_29 - .L_28)
.L_28:
        /*009c*/ 	.word	0x00000000
        /*00a0*/ 	.short	0x0002
        /*00a2*/ 	.short	0x0010
        /*00a4*/ 	.byte	0x00, 0xf5, 0x21, 0x00


	//----- nvinfo : EIATTR_KPARAM_INFO
	.align		4
.L_29:
        /*00a8*/ 	.byte	0x04, 0x17
        /*00aa*/ 	.short	(.L_31 - .L_30)
.L_30:
        /*00ac*/ 	.word	0x00000000
        /*00b0*/ 	.short	0x0001
        /*00b2*/ 	.short	0x0008
        /*00b4*/ 	.byte	0x00, 0xf5, 0x21, 0x00


	//----- nvinfo : EIATTR_KPARAM_INFO
	.align		4
.L_31:
        /*00b8*/ 	.byte	0x04, 0x17
        /*00ba*/ 	.short	(.L_33 - .L_32)
.L_32:
        /*00bc*/ 	.word	0x00000000
        /*00c0*/ 	.short	0x0000
        /*00c2*/ 	.short	0x0000
        /*00c4*/ 	.byte	0x00, 0xf5, 0x21, 0x00


	//----- nvinfo : EIATTR_SPARSE_MMA_MASK
	.align		4
.L_33:
        /*00c8*/ 	.byte	0x03, 0x50
        /*00ca*/ 	.short	0x0000


	//----- nvinfo : EIATTR_MAXREG_COUNT
	.align		4
        /*00cc*/ 	.byte	0x03, 0x1b
        /*00ce*/ 	.short	0x00ff


	//----- nvinfo : EIATTR_MERCURY_ISA_VERSION
	.align		4
        /*00d0*/ 	.byte	0x03, 0x5f
        /*00d2*/ 	.short	0x0101


	//----- nvinfo : EIATTR_VRC_CTA_INIT_COUNT
	.align		4
        /*00d4*/ 	.byte	0x02, 0x4a
	.zero		1
	.zero		1


	//----- nvinfo : EIATTR_EXIT_INSTR_OFFSETS
	.align		4
        /*00d8*/ 	.byte	0x04, 0x1c
        /*00da*/ 	.short	(.L_35 - .L_34)


	//   ....[0]....
.L_34:
        /*00dc*/ 	.word	0x00000070


	//   ....[1]....
        /*00e0*/ 	.word	0x00001000


	//----- nvinfo : EIATTR_CRS_STACK_SIZE
	.align		4
.L_35:
        /*00e4*/ 	.byte	0x04, 0x1e
        /*00e6*/ 	.short	(.L_37 - .L_36)
.L_36:
        /*00e8*/ 	.word	0x00000000


	//----- nvinfo : EIATTR_CBANK_PARAM_SIZE
	.align		4
.L_37:
        /*00ec*/ 	.byte	0x03, 0x19
        /*00ee*/ 	.short	0x0054


	//----- nvinfo : EIATTR_PARAM_CBANK
	.align		4
        /*00f0*/ 	.byte	0x04, 0x0a
        /*00f2*/ 	.short	(.L_39 - .L_38)
	.align		4
.L_38:
        /*00f4*/ 	.word	index@(.nv.constant0._Z6kernelPdS_S_S_S_S_S_S_S_iii)
        /*00f8*/ 	.short	0x0380
        /*00fa*/ 	.short	0x0054


	//----- nvinfo : EIATTR_SW_WAR
	.align		4
.L_39:
        /*00fc*/ 	.byte	0x04, 0x36
        /*00fe*/ 	.short	(.L_41 - .L_40)
.L_40:
        /*0100*/ 	.word	0x00000008
.L_41:


//--------------------- .nv.callgraph             --------------------------
	.section	.nv.callgraph,"",@"SHT_CUDA_CALLGRAPH"
	.align	4
	.sectionentsize	8
	.align		4
        /*0000*/ 	.word	0x00000000
	.align		4
        /*0004*/ 	.word	0xffffffff
	.align		4
        /*0008*/ 	.word	0x00000000
	.align		4
        /*000c*/ 	.word	0xfffffffe
	.align		4
        /*0010*/ 	.word	0x00000000
	.align		4
        /*0014*/ 	.word	0xfffffffd
	.align		4
        /*0018*/ 	.word	0x00000000
	.align		4
        /*001c*/ 	.word	0xfffffffc


//--------------------- .text._Z6kernelPdS_S_S_S_S_S_S_S_iii --------------------------
	.section	.text._Z6kernelPdS_S_S_S_S_S_S_S_iii,"ax",@progbits
	.align	128
        .global         _Z6kernelPdS_S_S_S_S_S_S_S_iii
        .type           _Z6kernelPdS_S_S_S_S_S_S_S_iii,@function
        .size           _Z6kernelPdS_S_S_S_S_S_S_S_iii,(.L_x_20 - _Z6kernelPdS_S_S_S_S_S_S_S_iii)
        .other          _Z6kernelPdS_S_S_S_S_S_S_S_iii,@"STO_CUDA_ENTRY STV_DEFAULT"
_Z6kernelPdS_S_S_S_S_S_S_S_iii:
.text._Z6kernelPdS_S_S_S_S_S_S_S_iii:
[----:B------:R-:W-:Y:S01]  /*0000*/  LDC R1, c[0x0][0x37c] ;  /* 0x0000df00ff017b82 */ /* 0x000fe20000000800 */
[----:B------:R-:W0:Y:S07]  /*0010*/  S2R R3, SR_TID.X ;  /* 0x0000000000037919 */ /* 0x000e2e0000002100 */
[----:B------:R-:W0:Y:S01]  /*0020*/  S2UR UR4, SR_CTAID.X ;  /* 0x00000000000479c3 */ /* 0x000e220000002500 */
[----:B------:R-:W1:Y:S07]  /*0030*/  LDCU UR7, c[0x0][0x3c8] ;  /* 0x00007900ff0777ac */ /* 0x000e6e0008000800 */
[----:B------:R-:W0:Y:S02]  /*0040*/  LDC R4, c[0x0][0x360] ;  /* 0x0000d800ff047b82 */ /* 0x000e240000000800 */
[----:B0-----:R-:W-:-:S05]  /*0050*/  IMAD R4, R4, UR4, R3 ;  /* 0x0000000404047c24 */ /* 0x001fca000f8e0203 */
[----:B-1----:R-:W-:-:S13]  /*0060*/  ISETP.GE.AND P0, PT, R4, UR7, PT ;  /* 0x0000000704007c0c */ /* 0x002fda000bf06270 */
[----:B------:R-:W-:Y:S05]  /*0070*/  @P0 EXIT ;  /* 0x000000000000094d */ /* 0x000fea0003800000 */
[----:B------:R-:W0:Y:S01]  /*0080*/  LDCU UR6, c[0x0][0x3d0] ;  /* 0x00007a00ff0677ac */ /* 0x000e220008000800 */
[----:B------:R-:W-:Y:S01]  /*0090*/  BSSY.RECONVERGENT B0, `(.L_x_0) ;  /* 0x00000cf000007945 */ /* 0x000fe20003800200 */
[----:B------:R-:W1:Y:S01]  /*00a0*/  LDCU.64 UR4, c[0x0][0x358] ;  /* 0x00006b00ff0477ac */ /* 0x000e620008000a00 */
[C---:B0-----:R-:W-:Y:S02]  /*00b0*/  VIADD R5, R4.reuse, -UR6 ;  /* 0x8000000604057c36 */ /* 0x041fe40008000000 */
[----:B------:R-:W-:-:S03]  /*00c0*/  VIADD R26, R4, UR6 ;  /* 0x00000006041a7c36 */ /* 0x000fc60008000000 */
[----:B------:R-:W-:-:S13]  /*00d0*/  ISETP.GT.AND P0, PT, R5, -0x1, PT ;  /* 0xffffffff0500780c */ /* 0x000fda0003f04270 */
[----:B-1----:R-:W-:Y:S05]  /*00e0*/  @P0 BRA `(.L_x_1) ;  /* 0x0000000000d00947 */ /* 0x002fea0003800000 */
[----:B------:R-:W0:Y:S08]  /*00f0*/  LDC.64 R14, c[0x0][0x388] ;  /* 0x0000e200ff0e7b82 */ /* 0x000e300000000a00 */
[----:B------:R-:W1:Y:S01]  /*0100*/  LDC.64 R2, c[0x0][0x398] ;  /* 0x0000e600ff027b82 */ /* 0x000e620000000a00 */
[----:B0-----:R-:W-:-:S06]  /*0110*/  IMAD.WIDE R14, R26, 0x8, R14 ;  /* 0x000000081a0e7825 */ /* 0x001fcc00078e020e */
[----:B------:R-:W2:Y:S01]  /*0120*/  LDG.E.64 R14, desc[UR4][R14.64] ;  /* 0x000000040e0e7981 */ /* 0x000ea2000c1e1b00 */
[----:B-1----:R-:W-:-:S05]  /*0130*/  IMAD.WIDE R2, R4, 0x8, R2 ;  /* 0x0000000804027825 */ /* 0x002fca00078e0202 */
[----:B------:R-:W3:Y:S01]  /*0140*/  LDG.E.64 R6, desc[UR4][R2.64] ;  /* 0x0000000402067981 */ /* 0x000ee2000c1e1b00 */
[----:B------:R-:W-:Y:S01]  /*0150*/  IMAD.MOV.U32 R8, RZ, RZ, 0x1 ;  /* 0x00000001ff087424 */ /* 0x000fe200078e00ff */
[----:B------:R-:W-:Y:S01]  /*0160*/  BSSY.RECONVERGENT B1, `(.L_x_2) ;  /* 0x0000016000017945 */ /* 0x000fe20003800200 */
[----:B--2---:R-:W0:Y:S04]  /*0170*/  MUFU.RCP64H R9, R15 ;  /* 0x0000000f00097308 */ /* 0x004e280000001800 */
[----:B0-----:R-:W-:-:S08]  /*0180*/  DFMA R10, -R14, R8, 1 ;  /* 0x3ff000000e0a742b */ /* 0x001fd00000000108 */
[----:B------:R-:W-:-:S08]  /*0190*/  DFMA R10, R10, R10, R10 ;  /* 0x0000000a0a0a722b */ /* 0x000fd0000000000a */
[----:B------:R-:W-:-:S08]  /*01a0*/  DFMA R10, R8, R10, R8 ;  /* 0x0000000a080a722b */ /* 0x000fd00000000008 */
[----:B------:R-:W-:-:S08]  /*01b0*/  DFMA R8, -R14, R10, 1 ;  /* 0x3ff000000e08742b */ /* 0x000fd0000000010a */
[----:B------:R-:W-:-:S08]  /*01c0*/  DFMA R8, R10, R8, R10 ;  /* 0x000000080a08722b */ /* 0x000fd0000000000a */
[----:B---3--:R-:W-:-:S08]  /*01d0*/  DMUL R10, R6, -R8 ;  /* 0x80000008060a7228 */ /* 0x008fd00000000000 */
[----:B------:R-:W-:-:S08]  /*01e0*/  DFMA R12, -R14, R10, -R6 ;  /* 0x0000000a0e0c722b */ /* 0x000fd00000000906 */
[----:B------:R-:W-:Y:S02]  /*01f0*/  DFMA R8, R8, R12, R10 ;  /* 0x0000000c0808722b */ /* 0x000fe4000000000a */
[----:B------:R-:W-:Y:S01]  /*0200*/  DADD R12, -RZ, -R6 ;  /* 0x00000000ff0c7229 */ /* 0x000fe20000000906 */
[----:B------:R-:W-:Y:S02]  /*0210*/  SHF.R.S32.HI R7, RZ, 0x1f, R4 ;  /* 0x0000001fff077819 */ /* 0x000fe40000011404 */
[----:B------:R-:W-:-:S05]  /*0220*/  MOV R6, R4 ;  /* 0x0000000400067202 */ /* 0x000fca0000000f00 */
[----:B------:R-:W-:Y:S02]  /*0230*/  FFMA R0, RZ, R15, R9 ;  /* 0x0000000fff007223 */ /* 0x000fe40000000009 */
[----:B------:R-:W-:-:S03]  /*0240*/  FSETP.GEU.AND P1, PT, |R13|, 6.5827683646048100446e-37, PT ;  /* 0x036000000d00780b */ /* 0x000fc60003f2e200 */
[----:B------:R-:W-:-:S13]  /*0250*/  FSETP.GT.AND P0, PT, |R0|, 1.469367938527859385e-39, PT ;  /* 0x001000000000780b */ /* 0x000fda0003f04200 */
[----:B------:R-:W-:Y:S05]  /*0260*/  @P0 BRA P1, `(.L_x_3) ;  /* 0x0000000000140947 */ /* 0x000fea0000800000 */
[----:B------:R-:W-:Y:S01]  /*0270*/  IMAD.MOV.U32 R17, RZ, RZ, R15 ;  /* 0x000000ffff117224 */ /* 0x000fe200078e000f */
[----:B------:R-:W-:-:S07]  /*0280*/  MOV R0, 0x2a0 ;  /* 0x000002a000007802 */ /* 0x000fce0000000f00 */
[----:B------:R-:W-:Y:S05]  /*0290*/  CALL.REL.NOINC `($__internal_0_$__cuda_sm20_div_rn_f64_full) ;  /* 0x0000000c005c7944 */ /* 0x000fea0003c00000 */
[----:B------:R-:W-:Y:S02]  /*02a0*/  IMAD.MOV.U32 R8, RZ, RZ, R22 ;  /* 0x000000ffff087224 */ /* 0x000fe400078e0016 */
[----:B------:R-:W-:-:S07]  /*02b0*/  IMAD.MOV.U32 R9, RZ, RZ, R23 ;  /* 0x000000ffff097224 */ /* 0x000fce00078e0017 */
.L_x_3:
[----:B------:R-:W-:Y:S05]  /*02c0*/  BSYNC.RECONVERGENT B1 ;  /* 0x0000000000017941 */ /* 0x000fea0003800200 */
.L_x_2:
[----:B------:R-:W0:Y:S08]  /*02d0*/  LDC.64 R10, c[0x0][0x388] ;  /* 0x0000e200ff0a7b82 */ /* 0x000e300000000a00 */
[----:B------:R-:W1:Y:S08]  /*02e0*/  LDC.64 R12, c[0x0][0x390] ;  /* 0x0000e400ff0c7b82 */ /* 0x000e700000000a00 */
[----:B------:R-:W2:Y:S01]  /*02f0*/  LDC.64 R14, c[0x0][0x3a8] ;  /* 0x0000ea00ff0e7b82 */ /* 0x000ea20000000a00 */
[----:B0-----:R-:W-:-:S07]  /*0300*/  IMAD.WIDE R10, R4, 0x8, R10 ;  /* 0x00000008040a7825 */ /* 0x001fce00078e020a */
[----:B------:R-:W0:Y:S01]  /*0310*/  LDC R5, c[0x0][0x3d0] ;  /* 0x0000f400ff057b82 */ /* 0x000e220000000800 */
[----:B------:R-:W3:Y:S01]  /*0320*/  LDG.E.64 R10, desc[UR4][R10.64] ;  /* 0x000000040a0a7981 */ /* 0x000ee2000c1e1b00 */
[----:B-1----:R-:W-:-:S06]  /*0330*/  IMAD.WIDE R12, R26, 0x8, R12 ;  /* 0x000000081a0c7825 */ /* 0x002fcc00078e020c */
[----:B------:R-:W1:Y:S01]  /*0340*/  LDC.64 R18, c[0x0][0x3b8] ;  /* 0x0000ee00ff127b82 */ /* 0x000e620000000a00 */
[----:B------:R-:W3:Y:S01]  /*0350*/  LDG.E.64 R12, desc[UR4][R12.64] ;  /* 0x000000040c0c7981 */ /* 0x000ee2000c1e1b00 */
[----:B--2---:R-:W-:-:S06]  /*0360*/  IMAD.WIDE R14, R4, 0x8, R14 ;  /* 0x00000008040e7825 */ /* 0x004fcc00078e020e */
[----:B------:R-:W2:Y:S01]  /*0370*/  LDC.64 R20, c[0x0][0x380] ;  /* 0x0000e000ff147b82 */ /* 0x000ea20000000a00 */
[----:B0-----:R-:W-:Y:S01]  /*0380*/  IMAD.WIDE R2, R5, 0x8, R2 ;  /* 0x0000000805027825 */ /* 0x001fe200078e0202 */
[----:B---3--:R-:W-:-:S07]  /*0390*/  DFMA R16, R12, R8, R10 ;  /* 0x000000080c10722b */ /* 0x008fce000000000a */
[----:B------:R0:W-:Y:S04]  /*03a0*/  STG.E.64 desc[UR4][R14.64], R16 ;  /* 0x000000100e007986 */ /* 0x0001e8000c101b04 */
[----:B------:R-:W3:Y:S01]  /*03b0*/  LDG.E.64 R2, desc[UR4][R2.64] ;  /* 0x0000000402027981 */ /* 0x000ee2000c1e1b00 */
[----:B-1----:R-:W-:-:S04]  /*03c0*/  IMAD.WIDE R12, R4, 0x8, R18 ;  /* 0x00000008040c7825 */ /* 0x002fc800078e0212 */
[----:B--2---:R-:W-:Y:S01]  /*03d0*/  IMAD.WIDE R26, R26, 0x8, R20 ;  /* 0x000000081a1a7825 */ /* 0x004fe200078e0214 */
[----:B---3--:R-:W-:-:S07]  /*03e0*/  DMUL R10, R2, R8 ;  /* 0x00000008020a7228 */ /* 0x008fce0000000000 */
[----:B------:R0:W-:Y:S04]  /*03f0*/  STG.E.64 desc[UR4][R12.64], R10 ;  /* 0x0000000a0c007986 */ /* 0x0001e8000c101b04 */
[----:B------:R-:W2:Y:S02]  /*0400*/  LDG.E.64 R26, desc[UR4][R26.64] ;  /* 0x000000041a1a7981 */ /* 0x000ea4000c1e1b00 */
[----:B--2---:R-:W-:Y:S01]  /*0410*/  DMUL R8, R26, R8 ;  /* 0x000000081a087228 */ /* 0x004fe20000000000 */
[----:B0-----:R-:W-:Y:S10]  /*0420*/  BRA `(.L_x_4) ;  /* 0x0000000800547947 */ /* 0x001ff40003800000 */
.L_x_1:
[----:B------:R-:W-:-:S13]  /*0430*/  ISETP.GE.AND P0, PT, R26, UR7, PT ;  /* 0x000000071a007c0c */ /* 0x000fda000bf06270 */
[----:B------:R-:W-:Y:S05]  /*0440*/  @!P0 BRA `(.L_x_5) ;  /* 0x0000000000d08947 */ /* 0x000fea0003800000 */
[----:B------:R-:W0:Y:S08]  /*0450*/  LDC.64 R14, c[0x0][0x388] ;  /* 0x0000e200ff0e7b82 */ /* 0x000e300000000a00 */
[----:B------:R-:W1:Y:S01]  /*0460*/  LDC.64 R6, c[0x0][0x390] ;  /* 0x0000e400ff067b82 */ /* 0x000e620000000a00 */
[----:B0-----:R-:W-:-:S06]  /*0470*/  IMAD.WIDE.U32 R14, R5, 0x8, R14 ;  /* 0x00000008050e7825 */ /* 0x001fcc00078e000e */
[----:B------:R-:W2:Y:S01]  /*0480*/  LDG.E.64 R14, desc[UR4][R14.64] ;  /* 0x000000040e0e7981 */ /* 0x000ea2000c1e1b00 */
[----:B-1----:R-:W-:-:S06]  /*0490*/  IMAD.WIDE R6, R4, 0x8, R6 ;  /* 0x0000000804067825 */ /* 0x002fcc00078e0206 */
[----:B------:R-:W3:Y:S01]  /*04a0*/  LDG.E.64 R6, desc[UR4][R6.64] ;  /* 0x0000000406067981 */ /* 0x000ee2000c1e1b00 */
[----:B------:R-:W-:Y:S01]  /*04b0*/  MOV R2, 0x1 ;  /* 0x0000000100027802 */ /* 0x000fe20000000f00 */
[----:B------:R-:W-:Y:S01]  /*04c0*/  BSSY.RECONVERGENT B1, `(.L_x_6) ;  /* 0x0000016000017945 */ /* 0x000fe20003800200 */
[----:B--2---:R-:W0:Y:S01]  /*04d0*/  MUFU.RCP64H R3, R15 ;  /* 0x0000000f00037308 */ /* 0x004e220000001800 */
[----:B---3--:R-:W-:-:S03]  /*04e0*/  DADD R12, -RZ, -R6 ;  /* 0x00000000ff0c7229 */ /* 0x008fc60000000906 */
[----:B0-----:R-:W-:-:S07]  /*04f0*/  DFMA R8, -R14, R2, 1 ;  /* 0x3ff000000e08742b */ /* 0x001fce0000000102 */
[----:B------:R-:W-:Y:S01]  /*0500*/  FSETP.GEU.AND P1, PT, |R13|, 6.5827683646048100446e-37, PT ;  /* 0x036000000d00780b */ /* 0x000fe20003f2e200 */
[----:B------:R-:W-:-:S08]  /*0510*/  DFMA R8, R8, R8, R8 ;  /* 0x000000080808722b */ /* 0x000fd00000000008 */
[----:B------:R-:W-:-:S08]  /*0520*/  DFMA R8, R2, R8, R2 ;  /* 0x000000080208722b */ /* 0x000fd00000000002 */
[----:B------:R-:W-:-:S08]  /*0530*/  DFMA R2, -R14, R8, 1 ;  /* 0x3ff000000e02742b */ /* 0x000fd00000000108 */
[----:B------:R-:W-:-:S08]  /*0540*/  DFMA R2, R8, R2, R8 ;  /* 0x000000020802722b */ /* 0x000fd00000000008 */
[----:B------:R-:W-:-:S08]  /*0550*/  DMUL R8, R6, -R2 ;  /* 0x8000000206087228 */ /* 0x000fd00000000000 */
[----:B------:R-:W-:Y:S01]  /*0560*/  DFMA R10, -R14, R8, -R6 ;  /* 0x000000080e0a722b */ /* 0x000fe20000000906 */
[--C-:B------:R-:W-:Y:S01]  /*0570*/  SHF.R.S32.HI R7, RZ, 0x1f, R4.reuse ;  /* 0x0000001fff077819 */ /* 0x100fe20000011404 */
[----:B------:R-:W-:-:S06]  /*0580*/  IMAD.MOV.U32 R6, RZ, RZ, R4 ;  /* 0x000000ffff067224 */ /* 0x000fcc00078e0004 */
[----:B------:R-:W-:-:S10]  /*0590*/  DFMA R2, R2, R10, R8 ;  /* 0x0000000a0202722b */ /* 0x000fd40000000008 */
[----:B------:R-:W-:-:S05]  /*05a0*/  FFMA R0, RZ, R15, R3 ;  /* 0x0000000fff007223 */ /* 0x000fca0000000003 */
[----:B------:R-:W-:-:S13]  /*05b0*/  FSETP.GT.AND P0, PT, |R0|, 1.469367938527859385e-39, PT ;  /* 0x001000000000780b */ /* 0x000fda0003f04200 */
[----:B------:R-:W-:Y:S05]  /*05c0*/  @P0 BRA P1, `(.L_x_7) ;  /* 0x0000000000140947 */ /* 0x000fea0000800000 */
[----:B------:R-:W-:Y:S01]  /*05d0*/  IMAD.MOV.U32 R17, RZ, RZ, R15 ;  /* 0x000000ffff117224 */ /* 0x000fe200078e000f */
[----:B------:R-:W-:-:S07]  /*05e0*/  MOV R0, 0x600 ;  /* 0x0000060000007802 */ /* 0x000fce0000000f00 */
[----:B------:R-:W-:Y:S05]  /*05f0*/  CALL.REL.NOINC `($__internal_0_$__cuda_sm20_div_rn_f64_full) ;  /* 0x0000000800847944 */ /* 0x000fea0003c00000 */
[----:B------:R-:W-:Y:S01]  /*0600*/  IMAD.MOV.U32 R2, RZ, RZ, R22 ;  /* 0x000000ffff027224 */ /* 0x000fe200078e0016 */
[----:B------:R-:W-:-:S07]  /*0610*/  MOV R3, R23 ;  /* 0x0000001700037202 */ /* 0x000fce0000000f00 */
.L_x_7:
[----:B------:R-:W-:Y:S05]  /*0620*/  BSYNC.RECONVERGENT B1 ;  /* 0x0000000000017941 */ /* 0x000fea0003800200 */
.L_x_6:
[----:B------:R-:W0:Y:S08]  /*0630*/  LDC.64 R8, c[0x0][0x390] ;  /* 0x0000e400ff087b82 */ /* 0x000e300000000a00 */
[----:B------:R-:W1:Y:S08]  /*0640*/  LDC.64 R12, c[0x0][0x3b0] ;  /* 0x0000ec00ff0c7b82 */ /* 0x000e700000000a00 */
[----:B------:R-:W2:Y:S01]  /*0650*/  LDC.64 R16, c[0x0][0x398] ;  /* 0x0000e600ff107b82 */ /* 0x000ea20000000a00 */
[----:B0-----:R-:W-:-:S07]  /*0660*/  IMAD.WIDE.U32 R8, R5, 0x8, R8 ;  /* 0x0000000805087825 */ /* 0x001fce00078e0008 */
[----:B------:R-:W0:Y:S01]  /*0670*/  LDC.64 R14, c[0x0][0x388] ;  /* 0x0000e200ff0e7b82 */ /* 0x000e220000000a00 */
[----:B------:R-:W3:Y:S01]  /*0680*/  LDG.E.64 R8, desc[UR4][R8.64] ;  /* 0x0000000408087981 */ /* 0x000ee2000c1e1b00 */
[----:B-1----:R-:W-:-:S06]  /*0690*/  IMAD.WIDE R12, R4, 0x8, R12 ;  /* 0x00000008040c7825 */ /* 0x002fcc00078e020c */
[----:B------:R-:W1:Y:S01]  /*06a0*/  LDC.64 R20, c[0x0][0x380] ;  /* 0x0000e000ff147b82 */ /* 0x000e620000000a00 */
[----:B--2---:R-:W-:-:S04]  /*06b0*/  IMAD.WIDE.U32 R16, R5, 0x8, R16 ;  /* 0x0000000805107825 */ /* 0x004fc800078e0010 */
[----:B0-----:R-:W-:Y:S01]  /*06c0*/  IMAD.WIDE R22, R4, 0x8, R14 ;  /* 0x0000000804167825 */ /* 0x001fe200078e020e */
[-C--:B---3--:R-:W-:Y:S02]  /*06d0*/  DMUL R10, R8, R2.reuse ;  /* 0x00000002080a7228 */ /* 0x088fe40000000000 */
[----:B------:R-:W0:Y:S05]  /*06e0*/  LDC.64 R8, c[0x0][0x3a8] ;  /* 0x0000ea00ff087b82 */ /* 0x000e2a0000000a00 */
[----:B------:R2:W-:Y:S04]  /*06f0*/  STG.E.64 desc[UR4][R12.64], R10 ;  /* 0x0000000a0c007986 */ /* 0x0005e8000c101b04 */
[----:B------:R-:W3:Y:S04]  /*0700*/  LDG.E.64 R14, desc[UR4][R22.64] ;  /* 0x00000004160e7981 */ /* 0x000ee8000c1e1b00 */
[----:B------:R-:W3:Y:S01]  /*0710*/  LDG.E.64 R16, desc[UR4][R16.64] ;  /* 0x0000000410107981 */ /* 0x000ee2000c1e1b00 */
[----:B-1----:R-:W-:Y:S01]  /*0720*/  IMAD.WIDE.U32 R20, R5, 0x8, R20 ;  /* 0x0000000805147825 */ /* 0x002fe200078e0014 */
[----:B---3--:R-:W-:-:S03]  /*0730*/  DFMA R18, R16, R2, R14 ;  /* 0x000000021012722b */ /* 0x008fc6000000000e */
[----:B0-----:R-:W-:-:S05]  /*0740*/  IMAD.WIDE R14, R4, 0x8, R8 ;  /* 0x00000008040e7825 */ /* 0x001fca00078e0208 */
[----:B------:R2:W-:Y:S04]  /*0750*/  STG.E.64 desc[UR4][R14.64], R18 ;  /* 0x000000120e007986 */ /* 0x0005e8000c101b04 */
[----:B------:R-:W3:Y:S02]  /*0760*/  LDG.E.64 R20, desc[UR4][R20.64] ;  /* 0x0000000414147981 */ /* 0x000ee4000c1e1b00 */
[----:B---3--:R-:W-:Y:S01]  /*0770*/  DMUL R8, R20, R2 ;  /* 0x0000000214087228 */ /* 0x008fe20000000000 */
[----:B--2---:R-:W-:Y:S10]  /*0780*/  BRA `(.L_x_4) ;  /* 0x00000004007c7947 */ /* 0x004ff40003800000 */
.L_x_5:
[----:B------:R-:W0:Y:S08]  /*0790*/  LDC.64 R2, c[0x0][0x388] ;  /* 0x0000e200ff027b82 */ /* 0x000e300000000a00 */
[----:B------:R-:W1:Y:S01]  /*07a0*/  LDC.64 R8, c[0x0][0x390] ;  /* 0x0000e400ff087b82 */ /* 0x000e620000000a00 */
[----:B0-----:R-:W-:-:S06]  /*07b0*/  IMAD.WIDE.U32 R14, R5, 0x8, R2 ;  /* 0x00000008050e7825 */ /* 0x001fcc00078e0002 */
        /* <DEDUP_REMOVED lines=15> */
[--C-:B------:R-:W-:Y:S01]  /*08b0*/  SHF.R.S32.HI R7, RZ, 0x1f, R4.reuse ;  /* 0x0000001fff077819 */ /* 0x100fe20000011404 */
[----:B------:R-:W-:-:S06]  /*08c0*/  IMAD.MOV.U32 R6, RZ, RZ, R4 ;  /* 0x000000ffff067224 */ /* 0x000fcc00078e0004 */
[----:B------:R-:W-:Y:S02]  /*08d0*/  FFMA R0, RZ, R15, R3 ;  /* 0x0000000fff007223 */ /* 0x000fe40000000003 */
[----:B------:R-:W-:-:S03]  /*08e0*/  FSETP.GEU.AND P1, PT, |R13|, 6.5827683646048100446e-37, PT ;  /* 0x036000000d00780b */ /* 0x000fc60003f2e200 */
[----:B------:R-:W-:-:S13]  /*08f0*/  FSETP.GT.AND P0, PT, |R0|, 1.469367938527859385e-39, PT ;  /* 0x001000000000780b */ /* 0x000fda0003f04200 */
[----:B------:R-:W-:Y:S05]  /*0900*/  @P0 BRA P1, `(.L_x_9) ;  /* 0x0000000000140947 */ /* 0x000fea0000800000 */
[----:B------:R-:W-:Y:S01]  /*0910*/  IMAD.MOV.U32 R17, RZ, RZ, R15 ;  /* 0x000000ffff117224 */ /* 0x000fe200078e000f */
[----:B------:R-:W-:-:S07]  /*0920*/  MOV R0, 0x940 ;  /* 0x0000094000007802 */ /* 0x000fce0000000f00 */
[----:B------:R-:W-:Y:S05]  /*0930*/  CALL.REL.NOINC `($__internal_0_$__cuda_sm20_div_rn_f64_full) ;  /* 0x0000000400b47944 */ /* 0x000fea0003c00000 */
[----:B------:R-:W-:Y:S01]  /*0940*/  MOV R2, R22 ;  /* 0x0000001600027202 */ /* 0x000fe20000000f00 */
[----:B------:R-:W-:-:S07]  /*0950*/  IMAD.MOV.U32 R3, RZ, RZ, R23 ;  /* 0x000000ffff037224 */ /* 0x000fce00078e0017 */
.L_x_9:
[----:B------:R-:W-:Y:S05]  /*0960*/  BSYNC.RECONVERGENT B1 ;  /* 0x0000000000017941 */ /* 0x000fea0003800200 */
.L_x_8:
[----:B------:R-:W0:Y:S02]  /*0970*/  LDC.64 R10, c[0x0][0x388] ;  /* 0x0000e200ff0a7b82 */ /* 0x000e240000000a00 */
[----:B0-----:R-:W-:-:S06]  /*0980*/  IMAD.WIDE R14, R26, 0x8, R10 ;  /* 0x000000081a0e7825 */ /* 0x001fcc00078e020a */
[----:B------:R-:W0:Y:S01]  /*0990*/  LDC.64 R10, c[0x0][0x398] ;  /* 0x0000e600ff0a7b82 */ /* 0x000e220000000a00 */
[----:B------:R-:W2:Y:S01]  /*09a0*/  LDG.E.64 R14, desc[UR4][R14.64] ;  /* 0x000000040e0e7981 */ /* 0x000ea2000c1e1b00 */
[----:B0-----:R-:W-:-:S05]  /*09b0*/  IMAD.WIDE R10, R4, 0x8, R10 ;  /* 0x00000008040a7825 */ /* 0x001fca00078e020a */
        /* <DEDUP_REMOVED lines=10> */
[--C-:B------:R-:W-:Y:S02]  /*0a60*/  DFMA R20, -R14, R18, -R16.reuse ;  /* 0x000000120e14722b */ /* 0x100fe40000000910 */
[----:B------:R-:W-:-:S06]  /*0a70*/  DADD R16, -RZ, -R16 ;  /* 0x00000000ff107229 */ /* 0x000fcc0000000910 */
[----:B------:R-:W-:-:S04]  /*0a80*/  DFMA R12, R12, R20, R18 ;  /* 0x000000140c0c722b */ /* 0x000fc80000000012 */
[----:B------:R-:W-:-:S06]  /*0a90*/  FSETP.GEU.AND P1, PT, |R17|, 6.5827683646048100446e-37, PT ;  /* 0x036000001100780b */ /* 0x000fcc0003f2e200 */
[----:B------:R-:W-:-:S05]  /*0aa0*/  FFMA R0, RZ, R15, R13 ;  /* 0x0000000fff007223 */ /* 0x000fca000000000d */
[----:B------:R-:W-:-:S13]  /*0ab0*/  FSETP.GT.AND P0, PT, |R0|, 1.469367938527859385e-39, PT ;  /* 0x001000000000780b */ /* 0x000fda0003f04200 */
[----:B------:R-:W-:Y:S05]  /*0ac0*/  @P0 BRA P1, `(.L_x_11) ;  /* 0x00000000001c0947 */ /* 0x000fea0000800000 */
[----:B------:R-:W-:Y:S01]  /*0ad0*/  MOV R13, R17 ;  /* 0x00000011000d7202 */ /* 0x000fe20000000f00 */
[----:B------:R-:W-:Y:S01]  /*0ae0*/  IMAD.MOV.U32 R12, RZ, RZ, R16 ;  /* 0x000000ffff0c7224 */ /* 0x000fe200078e0010 */
[----:B------:R-:W-:Y:S01]  /*0af0*/  MOV R0, 0xb20 ;  /* 0x00000b2000007802 */ /* 0x000fe20000000f00 */
[----:B------:R-:W-:-:S07]  /*0b00*/  IMAD.MOV.U32 R17, RZ, RZ, R15 ;  /* 0x000000ffff117224 */ /* 0x000fce00078e000f */
[----:B------:R-:W-:Y:S05]  /*0b10*/  CALL.REL.NOINC `($__internal_0_$__cuda_sm20_div_rn_f64_full) ;  /* 0x00000004003c7944 */ /* 0x000fea0003c00000 */
[----:B------:R-:W-:Y:S02]  /*0b20*/  IMAD.MOV.U32 R12, RZ, RZ, R22 ;  /* 0x000000ffff0c7224 */ /* 0x000fe400078e0016 */
[----:B------:R-:W-:-:S07]  /*0b30*/  IMAD.MOV.U32 R13, RZ, RZ, R23 ;  /* 0x000000ffff0d7224 */ /* 0x000fce00078e0017 */
.L_x_11:
[----:B------:R-:W-:Y:S05]  /*0b40*/  BSYNC.RECONVERGENT B1 ;  /* 0x0000000000017941 */ /* 0x000fea0003800200 */
.L_x_10:
[----:B------:R-:W0:Y:S08]  /*0b50*/  LDC.64 R14, c[0x0][0x390] ;  /* 0x0000e400ff0e7b82 */ /* 0x000e300000000a00 */
[----:B------:R-:W1:Y:S08]  /*0b60*/  LDC.64 R24, c[0x0][0x3b0] ;  /* 0x0000ec00ff187b82 */ /* 0x000e700000000a00 */
[----:B------:R-:W2:Y:S01]  /*0b70*/  LDC R17, c[0x0][0x3d0] ;  /* 0x0000f400ff117b82 */ /* 0x000ea20000000800 */
[----:B0-----:R-:W-:-:S07]  /*0b80*/  IMAD.WIDE.U32 R22, R5, 0x8, R14 ;  /* 0x0000000805167825 */ /* 0x001fce00078e000e */
[----:B------:R-:W0:Y:S01]  /*0b90*/  LDC.64 R18, c[0x0][0x398] ;  /* 0x0000e600ff127b82 */ /* 0x000e220000000a00 */
[----:B------:R3:W4:Y:S01]  /*0ba0*/  LDG.E.64 R20, desc[UR4][R22.64] ;  /* 0x0000000416147981 */ /* 0x000722000c1e1b00 */
[----:B-1----:R-:W-:-:S06]  /*0bb0*/  IMAD.WIDE R28, R4, 0x8, R24 ;  /* 0x00000008041c7825 */ /* 0x002fcc00078e0218 */
[----:B------:R-:W3:Y:S01]  /*0bc0*/  LDC.64 R14, c[0x0][0x388] ;  /* 0x0000e200ff0e7b82 */ /* 0x000ee20000000a00 */
[----:B--2---:R-:W-:-:S04]  /*0bd0*/  IMAD.WIDE R8, R17, 0x8, R8 ;  /* 0x0000000811087825 */ /* 0x004fc800078e0208 */
[----:B0-----:R-:W-:-:S04]  /*0be0*/  IMAD.WIDE.U32 R24, R5, 0x8, R18 ;  /* 0x0000000805187825 */ /* 0x001fc800078e0012 */
[----:B---3--:R-:W-:Y:S02]  /*0bf0*/  IMAD.WIDE R22, R4, 0x8, R14 ;  /* 0x0000000804167825 */ /* 0x008fe400078e020e */
[----:B------:R-:W0:Y:S01]  /*0c00*/  LDC.64 R14, c[0x0][0x3a8] ;  /* 0x0000ea00ff0e7b82 */ /* 0x000e220000000a00 */
[----:B----4-:R-:W-:-:S07]  /*0c10*/  DMUL R20, R20, R2 ;  /* 0x0000000214147228 */ /* 0x010fce0000000000 */
[----:B------:R1:W-:Y:S04]  /*0c20*/  STG.E.64 desc[UR4][R28.64], R20 ;  /* 0x000000141c007986 */ /* 0x0003e8000c101b04 */
[----:B------:R-:W2:Y:S04]  /*0c30*/  LDG.E.64 R8, desc[UR4][R8.64] ;  /* 0x0000000408087981 */ /* 0x000ea8000c1e1b00 */
[----:B------:R2:W3:Y:S04]  /*0c40*/  LDG.E.64 R18, desc[UR4][R24.64] ;  /* 0x0000000418127981 */ /* 0x0004e8000c1e1b00 */
[----:B------:R-:W4:Y:S01]  /*0c50*/  LDG.E.64 R22, desc[UR4][R22.64] ;  /* 0x0000000416167981 */ /* 0x000f22000c1e1b00 */
[----:B0-----:R-:W-:-:S04]  /*0c60*/  IMAD.WIDE R14, R4, 0x8, R14 ;  /* 0x00000008040e7825 */ /* 0x001fc800078e020e */
[----:B-1----:R-:W-:Y:S02]  /*0c70*/  IMAD.WIDE R20, R17, 0x8, R10 ;  /* 0x0000000811147825 */ /* 0x002fe400078e020a */
[----:B------:R-:W0:Y:S01]  /*0c80*/  LDC.64 R16, c[0x0][0x3b8] ;  /* 0x0000ee00ff107b82 */ /* 0x000e220000000a00 */
[----:B--2---:R-:W-:-:S08]  /*0c90*/  DMUL R24, R8, R12 ;  /* 0x0000000c08187228 */ /* 0x004fd00000000000 */
[----:B---3--:R-:W-:Y:S02]  /*0ca0*/  DFMA R18, R18, R2, R24 ;  /* 0x000000021212722b */ /* 0x008fe40000000018 */
[----:B------:R-:W1:Y:S06]  /*0cb0*/  LDC.64 R24, c[0x0][0x380] ;  /* 0x0000e000ff187b82 */ /* 0x000e6c0000000a00 */
[----:B----4-:R-:W-:-:S07]  /*0cc0*/  DADD R18, R22, R18 ;  /* 0x0000000016127229 */ /* 0x010fce0000000012 */
[----:B------:R2:W-:Y:S04]  /*0cd0*/  STG.E.64 desc[UR4][R14.64], R18 ;  /* 0x000000120e007986 */ /* 0x0005e8000c101b04 */
[----:B------:R-:W3:Y:S01]  /*0ce0*/  LDG.E.64 R8, desc[UR4][R20.64] ;  /* 0x0000000414087981 */ /* 0x000ee2000c1e1b00 */
[----:B0-----:R-:W-:-:S04]  /*0cf0*/  IMAD.WIDE R22, R4, 0x8, R16 ;  /* 0x0000000804167825 */ /* 0x001fc800078e0210 */
[----:B-1----:R-:W-:-:S04]  /*0d00*/  IMAD.WIDE R26, R26, 0x8, R24 ;  /* 0x000000081a1a7825 */ /* 0x002fc800078e0218 */
[----:B------:R-:W-:Y:S01]  /*0d10*/  IMAD.WIDE.U32 R24, R5, 0x8, R24 ;  /* 0x0000000805187825 */ /* 0x000fe200078e0018 */
[----:B---3--:R-:W-:-:S07]  /*0d20*/  DMUL R10, R8, R12 ;  /* 0x0000000c080a7228 */ /* 0x008fce0000000000 */
[----:B------:R2:W-:Y:S04]  /*0d30*/  STG.E.64 desc[UR4][R22.64], R10 ;  /* 0x0000000a16007986 */ /* 0x0005e8000c101b04 */
[----:B------:R-:W3:Y:S04]  /*0d40*/  LDG.E.64 R16, desc[UR4][R26.64] ;  /* 0x000000041a107981 */ /* 0x000ee8000c1e1b00 */
[----:B------:R-:W4:Y:S01]  /*0d50*/  LDG.E.64 R8, desc[UR4][R24.64] ;  /* 0x0000000418087981 */ /* 0x000f22000c1e1b00 */
[----:B---3--:R-:W-:-:S08]  /*0d60*/  DMUL R16, R16, R12 ;  /* 0x0000000c10107228 */ /* 0x008fd00000000000 */
[----:B--2-4-:R-:W-:-:S11]  /*0d70*/  DFMA R8, R8, R2, R16 ;  /* 0x000000020808722b */ /* 0x014fd60000000010 */
.L_x_4:
[----:B------:R-:W-:Y:S05]  /*0d80*/  BSYNC.RECONVERGENT B0 ;  /* 0x0000000000007941 */ /* 0x000fea0003800200 */
.L_x_0:
[----:B------:R-:W0:Y:S01]  /*0d90*/  LDCU.64 UR6, c[0x0][0x380] ;  /* 0x00007000ff0677ac */ /* 0x000e220008000a00 */
[C---:B------:R-:W-:Y:S02]  /*0da0*/  SHF.L.U32 R16, R6.reuse, 0x3, RZ ;  /* 0x0000000306107819 */ /* 0x040fe400000006ff */
[----:B------:R-:W-:Y:S02]  /*0db0*/  SHF.L.U64.HI R0, R6, 0x3, R7 ;  /* 0x0000000306007819 */ /* 0x000fe40000010207 */
[----:B------:R-:W1:Y:S01]  /*0dc0*/  LDC.64 R6, c[0x0][0x3a0] ;  /* 0x0000e800ff067b82 */ /* 0x000e620000000a00 */
[----:B0-----:R-:W-:-:S04]  /*0dd0*/  IADD3 R10, P0, PT, R16, UR6, RZ ;  /* 0x00000006100a7c10 */ /* 0x001fc8000ff1e0ff */
[----:B------:R-:W-:Y:S01]  /*0de0*/  IADD3.X R11, PT, PT, R0, UR7, RZ, P0, !PT ;  /* 0x00000007000b7c10 */ /* 0x000fe200087fe4ff */
[----:B------:R-:W0:Y:S04]  /*0df0*/  LDCU.64 UR6, c[0x0][0x3a0] ;  /* 0x00007400ff0677ac */ /* 0x000e280008000a00 */
[----:B------:R-:W2:Y:S01]  /*0e00*/  LDG.E.64 R2, desc[UR4][R10.64] ;  /* 0x000000040a027981 */ /* 0x000ea2000c1e1b00 */
[----:B0-----:R-:W-:-:S04]  /*0e10*/  IADD3 R16, P0, PT, R16, UR6, RZ ;  /* 0x0000000610107c10 */ /* 0x001fc8000ff1e0ff */
[----:B------:R-:W-:Y:S01]  /*0e20*/  IADD3.X R17, PT, PT, R0, UR7, RZ, P0, !PT ;  /* 0x0000000700117c10 */ /* 0x000fe200087fe4ff */
[----:B-1----:R-:W-:Y:S01]  /*0e30*/  IMAD.WIDE R6, R4, 0x8, R6 ;  /* 0x0000000804067825 */ /* 0x002fe200078e0206 */
[----:B--2---:R-:W-:-:S07]  /*0e40*/  DADD R2, R2, R8 ;  /* 0x0000000002027229 */ /* 0x004fce0000000008 */
[----:B------:R0:W-:Y:S04]  /*0e50*/  STG.E.64 desc[UR4][R16.64], R2 ;  /* 0x0000000210007986 */ /* 0x0001e8000c101b04 */
[----:B------:R-:W2:Y:S04]  /*0e60*/  LDG.E.64 R14, desc[UR4][R14.64] ;  /* 0x000000040e0e7981 */ /* 0x000ea8000c1e1b00 */
[----:B------:R-:W3:Y:S01]  /*0e70*/  LDG.E.64 R12, desc[UR4][R6.64] ;  /* 0x00000004060c7981 */ /* 0x000ee2000c1e1b00 */
[----:B------:R-:W-:Y:S01]  /*0e80*/  IMAD.MOV.U32 R8, RZ, RZ, 0x1 ;  /* 0x00000001ff087424 */ /* 0x000fe200078e00ff */
[----:B------:R-:W-:Y:S01]  /*0e90*/  BSSY.RECONVERGENT B0, `(.L_x_12) ;  /* 0x0000013000007945 */ /* 0x000fe20003800200 */
[----:B--2---:R-:W1:Y:S01]  /*0ea0*/  MUFU.RCP64H R9, R15 ;  /* 0x0000000f00097308 */ /* 0x004e620000001800 */
[----:B---3--:R-:W-:-:S03]  /*0eb0*/  FSETP.GEU.AND P1, PT, |R13|, 6.5827683646048100446e-37, PT ;  /* 0x036000000d00780b */ /* 0x008fc60003f2e200 */
[----:B-1----:R-:W-:-:S08]  /*0ec0*/  DFMA R10, -R14, R8, 1 ;  /* 0x3ff000000e0a742b */ /* 0x002fd00000000108 */
[----:B------:R-:W-:-:S08]  /*0ed0*/  DFMA R10, R10, R10, R10 ;  /* 0x0000000a0a0a722b */ /* 0x000fd0000000000a */
[----:B------:R-:W-:-:S08]  /*0ee0*/  DFMA R10, R8, R10, R8 ;  /* 0x0000000a080a722b */ /* 0x000fd00000000008 */
[----:B------:R-:W-:-:S08]  /*0ef0*/  DFMA R8, -R14, R10, 1 ;  /* 0x3ff000000e08742b */ /* 0x000fd0000000010a */
[----:B------:R-:W-:-:S08]  /*0f00*/  DFMA R8, R10, R8, R10 ;  /* 0x000000080a08722b */ /* 0x000fd0000000000a */
[----:B0-----:R-:W-:-:S08]  /*0f10*/  DMUL R2, R12, R8 ;  /* 0x000000080c027228 */ /* 0x001fd00000000000 */
[----:B------:R-:W-:-:S08]  /*0f20*/  DFMA R10, -R14, R2, R12 ;  /* 0x000000020e0a722b */ /* 0x000fd0000000010c */
        /* <DEDUP_REMOVED lines=9> */
.L_x_13:
[----:B------:R-:W-:Y:S05]  /*0fc0*/  BSYNC.RECONVERGENT B0 ;  /* 0x0000000000007941 */ /* 0x000fea0003800200 */
.L_x_12:
[----:B------:R-:W0:Y:S02]  /*0fd0*/  LDC.64 R6, c[0x0][0x3c0] ;  /* 0x0000f000ff067b82 */ /* 0x000e240000000a00 */
[----:B0-----:R-:W-:-:S05]  /*0fe0*/  IMAD.WIDE R4, R4, 0x8, R6 ;  /* 0x0000000804047825 */ /* 0x001fca00078e0206 */
[----:B------:R-:W-:Y:S01]  /*0ff0*/  STG.E.64 desc[UR4][R4.64], R2 ;  /* 0x0000000204007986 */ /* 0x000fe2000c101b04 */
[----:B------:R-:W-:Y:S05]  /*1000*/  EXIT ;  /* 0x000000000000794d */ /* 0x000fea0003800000 */
        .weak           $__internal_0_$__cuda_sm20_div_rn_f64_full
        .type           $__internal_0_$__cuda_sm20_div_rn_f64_full,@function
        .size           $__internal_0_$__cuda_sm20_div_rn_f64_full,(.L_x_20 - $__internal_0_$__cuda_sm20_div_rn_f64_full)
$__internal_0_$__cuda_sm20_div_rn_f64_full:
[----:B------:R-:W-:Y:S01]  /*1010*/  FSETP.GEU.AND P2, PT, |R13|, 1.469367938527859385e-39, PT ;  /* 0x001000000d00780b */ /* 0x000fe20003f4e200 */
[----:B------:R-:W-:Y:S01]  /*1020*/  IMAD.MOV.U32 R16, RZ, RZ, R14 ;  /* 0x000000ffff107224 */ /* 0x000fe200078e000e */
[C---:B------:R-:W-:Y:S01]  /*1030*/  FSETP.GEU.AND P0, PT, |R17|.reuse, 1.469367938527859385e-39, PT ;  /* 0x001000001100780b */ /* 0x040fe20003f0e200 */
[----:B------:R-:W-:Y:S01]  /*1040*/  IMAD.MOV.U32 R28, RZ, RZ, 0x1ca00000 ;  /* 0x1ca00000ff1c7424 */ /* 0x000fe200078e00ff */
[----:B------:R-:W-:Y:S01]  /*1050*/  LOP3.LUT R15, R17, 0x800fffff, RZ, 0xc0, !PT ;  /* 0x800fffff110f7812 */ /* 0x000fe200078ec0ff */
[----:B------:R-:W-:Y:S01]  /*1060*/  IMAD.MOV.U32 R20, RZ, RZ, 0x1 ;  /* 0x00000001ff147424 */ /* 0x000fe200078e00ff */
[----:B------:R-:W-:Y:S01]  /*1070*/  LOP3.LUT R27, R13, 0x7ff00000, RZ, 0xc0, !PT ;  /* 0x7ff000000d1b7812 */ /* 0x000fe200078ec0ff */
[----:B------:R-:W-:Y:S01]  /*1080*/  BSSY.RECONVERGENT B2, `(.L_x_14) ;  /* 0x0000050000027945 */ /* 0x000fe20003800200 */
[----:B------:R-:W-:Y:S02]  /*1090*/  LOP3.LUT R15, R15, 0x3ff00000, RZ, 0xfc, !PT ;  /* 0x3ff000000f0f7812 */ /* 0x000fe400078efcff */
[----:B------:R-:W-:-:S03]  /*10a0*/  LOP3.LUT R29, R17, 0x7ff00000, RZ, 0xc0, !PT ;  /* 0x7ff00000111d7812 */ /* 0x000fc600078ec0ff */
[----:B------:R-:W-:Y:S02]  /*10b0*/  @!P2 LOP3.LUT R18, R17, 0x7ff00000, RZ, 0xc0, !PT ;  /* 0x7ff000001112a812 */ /* 0x000fe400078ec0ff */
[----:B------:R-:W-:Y:S01]  /*10c0*/  @!P0 DMUL R14, R16, 8.98846567431157953865e+307 ;  /* 0x7fe00000100e8828 */ /* 0x000fe20000000000 */
[C---:B------:R-:W-:Y:S02]  /*10d0*/  ISETP.GE.U32.AND P1, PT, R27.reuse, R29, PT ;  /* 0x0000001d1b00720c */ /* 0x040fe40003f26070 */
[----:B------:R-:W-:Y:S01]  /*10e0*/  @!P2 ISETP.GE.U32.AND P3, PT, R27, R18, PT ;  /* 0x000000121b00a20c */ /* 0x000fe20003f66070 */
[----:B------:R-:W-:Y:S01]  /*10f0*/  IMAD.MOV.U32 R18, RZ, RZ, R12 ;  /* 0x000000ffff127224 */ /* 0x000fe200078e000c */
[C---:B------:R-:W-:Y:S01]  /*1100*/  SEL R19, R28.reuse, 0x63400000, !P1 ;  /* 0x634000001c137807 */ /* 0x040fe20004800000 */
[----:B------:R-:W0:Y:S01]  /*1110*/  MUFU.RCP64H R21, R15 ;  /* 0x0000000f00157308 */ /* 0x000e220000001800 */
[----:B------:R-:W-:Y:S02]  /*1120*/  @!P2 SEL R23, R28, 0x63400000, !P3 ;  /* 0x634000001c17a807 */ /* 0x000fe40005800000 */
[----:B------:R-:W-:-:S02]  /*1130*/  LOP3.LUT R19, R19, 0x800fffff, R13, 0xf8, !PT ;  /* 0x800fffff13137812 */ /* 0x000fc400078ef80d */
[----:B------:R-:W-:Y:S02]  /*1140*/  @!P2 LOP3.LUT R23, R23, 0x80000000, R13, 0xf8, !PT ;  /* 0x800000001717a812 */ /* 0x000fe400078ef80d */
[----:B------:R-:W-:Y:S02]  /*1150*/  @!P2 MOV R22, RZ ;  /* 0x000000ff0016a202 */ /* 0x000fe40000000f00 */
[----:B------:R-:W-:Y:S02]  /*1160*/  @!P2 LOP3.LUT R23, R23, 0x100000, RZ, 0xfc, !PT ;  /* 0x001000001717a812 */ /* 0x000fe400078efcff */
[----:B------:R-:W-:-:S04]  /*1170*/  @!P0 LOP3.LUT R29, R15, 0x7ff00000, RZ, 0xc0, !PT ;  /* 0x7ff000000f1d8812 */ /* 0x000fc800078ec0ff */
[----:B------:R-:W-:Y:S02]  /*1180*/  @!P2 DFMA R18, R18, 2, -R22 ;  /* 0x400000001212a82b */ /* 0x000fe40000000816 */
[----:B0-----:R-:W-:-:S08]  /*1190*/  DFMA R22, R20, -R14, 1 ;  /* 0x3ff000001416742b */ /* 0x001fd0000000080e */
[----:B------:R-:W-:-:S08]  /*11a0*/  DFMA R22, R22, R22, R22 ;  /* 0x000000161616722b */ /* 0x000fd00000000016 */
[----:B------:R-:W-:-:S08]  /*11b0*/  DFMA R22, R20, R22, R20 ;  /* 0x000000161416722b */ /* 0x000fd00000000014 */
[----:B------:R-:W-:-:S08]  /*11c0*/  DFMA R20, R22, -R14, 1 ;  /* 0x3ff000001614742b */ /* 0x000fd0000000080e */
[----:B------:R-:W-:-:S08]  /*11d0*/  DFMA R20, R22, R20, R22 ;  /* 0x000000141614722b */ /* 0x000fd00000000016 */
[----:B------:R-:W-:-:S08]  /*11e0*/  DMUL R22, R20, R18 ;  /* 0x0000001214167228 */ /* 0x000fd00000000000 */
[----:B------:R-:W-:-:S08]  /*11f0*/  DFMA R24, R22, -R14, R18 ;  /* 0x8000000e1618722b */ /* 0x000fd00000000012 */
[----:B------:R-:W-:Y:S01]  /*1200*/  DFMA R24, R20, R24, R22 ;  /* 0x000000181418722b */ /* 0x000fe20000000016 */
[----:B------:R-:W-:Y:S01]  /*1210*/  IMAD.MOV.U32 R20, RZ, RZ, R27 ;  /* 0x000000ffff147224 */ /* 0x000fe200078e001b */
[----:B------:R-:W-:-:S05]  /*1220*/  @!P2 LOP3.LUT R20, R19, 0x7ff00000, RZ, 0xc0, !PT ;  /* 0x7ff000001314a812 */ /* 0x000fca00078ec0ff */
[----:B------:R-:W-:-:S05]  /*1230*/  VIADD R21, R20, 0xffffffff ;  /* 0xffffffff14157836 */ /* 0x000fca0000000000 */
[----:B------:R-:W-:Y:S02]  /*1240*/  ISETP.GT.U32.AND P0, PT, R21, 0x7feffffe, PT ;  /* 0x7feffffe1500780c */ /* 0x000fe40003f04070 */
[----:B------:R-:W-:-:S04]  /*1250*/  IADD3 R21, PT, PT, R29, -0x1, RZ ;  /* 0xffffffff1d157810 */ /* 0x000fc80007ffe0ff */
[----:B------:R-:W-:-:S13]  /*1260*/  ISETP.GT.U32.OR P0, PT, R21, 0x7feffffe, P0 ;  /* 0x7feffffe1500780c */ /* 0x000fda0000704470 */
[----:B------:R-:W-:Y:S05]  /*1270*/  @P0 BRA `(.L_x_15) ;  /* 0x00000000006c0947 */ /* 0x000fea0003800000 */
[----:B------:R-:W-:-:S04]  /*1280*/  LOP3.LUT R20, R17, 0x7ff00000, RZ, 0xc0, !PT ;  /* 0x7ff0000011147812 */ /* 0x000fc800078ec0ff */
[CC--:B------:R-:W-:Y:S02]  /*1290*/  VIADDMNMX R12, R27.reuse, -R20.reuse, 0xb9600000, !PT ;  /* 0xb96000001b0c7446 */ /* 0x0c0fe40007800914 */
[----:B------:R-:W-:Y:S02]  /*12a0*/  ISETP.GE.U32.AND P0, PT, R27, R20, PT ;  /* 0x000000141b00720c */ /* 0x000fe40003f06070 */
[----:B------:R-:W-:Y:S02]  /*12b0*/  VIMNMX R12, PT, PT, R12, 0x46a00000, PT ;  /* 0x46a000000c0c7848 */ /* 0x000fe40003fe0100 */
[----:B------:R-:W-:-:S05]  /*12c0*/  SEL R13, R28, 0x63400000, !P0 ;  /* 0x634000001c0d7807 */ /* 0x000fca0004000000 */
[----:B------:R-:W-:Y:S02]  /*12d0*/  IMAD.IADD R20, R12, 0x1, -R13 ;  /* 0x000000010c147824 */ /* 0x000fe400078e0a0d */
[----:B------:R-:W-:Y:S02]  /*12e0*/  IMAD.MOV.U32 R12, RZ, RZ, RZ ;  /* 0x000000ffff0c7224 */ /* 0x000fe400078e00ff */
[----:B------:R-:W-:-:S06]  /*12f0*/  VIADD R13, R20, 0x7fe00000 ;  /* 0x7fe00000140d7836 */ /* 0x000fcc0000000000 */
[----:B------:R-:W-:-:S10]  /*1300*/  DMUL R22, R24, R12 ;  /* 0x0000000c18167228 */ /* 0x000fd40000000000 */
[----:B------:R-:W-:-:S13]  /*1310*/  FSETP.GTU.AND P0, PT, |R23|, 1.469367938527859385e-39, PT ;  /* 0x001000001700780b */ /* 0x000fda0003f0c200 */
[----:B------:R-:W-:Y:S05]  /*1320*/  @P0 BRA `(.L_x_16) ;  /* 0x0000000000940947 */ /* 0x000fea0003800000 */
[----:B------:R-:W-:Y:S01]  /*1330*/  DFMA R14, R24, -R14, R18 ;  /* 0x8000000e180e722b */ /* 0x000fe20000000012 */
[----:B------:R-:W-:-:S09]  /*1340*/  MOV R12, RZ ;  /* 0x000000ff000c7202 */ /* 0x000fd20000000f00 */
[C---:B------:R-:W-:Y:S02]  /*1350*/  FSETP.NEU.AND P0, PT, R15.reuse, RZ, PT ;  /* 0x000000ff0f00720b */ /* 0x040fe40003f0d000 */
[----:B------:R-:W-:-:S04]  /*1360*/  LOP3.LUT R17, R15, 0x80000000, R17, 0x48, !PT ;  /* 0x800000000f117812 */ /* 0x000fc800078e4811 */
[----:B------:R-:W-:-:S07]  /*1370*/  LOP3.LUT R13, R17, R13, RZ, 0xfc, !PT ;  /* 0x0000000d110d7212 */ /* 0x000fce00078efcff */
[----:B------:R-:W-:Y:S05]  /*1380*/  @!P0 BRA `(.L_x_16) ;  /* 0x00000000007c8947 */ /* 0x000fea0003800000 */
[----:B------:R-:W-:Y:S01]  /*1390*/  IMAD.MOV R15, RZ, RZ, -R20 ;  /* 0x000000ffff0f7224 */ /* 0x000fe200078e0a14 */
[----:B------:R-:W-:Y:S01]  /*13a0*/  DMUL.RP R12, R24, R12 ;  /* 0x0000000c180c7228 */ /* 0x000fe20000008000 */
[----:B------:R-:W-:-:S06]  /*13b0*/  IMAD.MOV.U32 R14, RZ, RZ, RZ ;  /* 0x000000ffff0e7224 */ /* 0x000fcc00078e00ff */
[----:B------:R-:W-:-:S03]  /*13c0*/  DFMA R14, R22, -R14, R24 ;  /* 0x8000000e160e722b */ /* 0x000fc60000000018 */
[----:B------:R-:W-:-:S03]  /*13d0*/  LOP3.LUT R17, R13, R17, RZ, 0x3c, !PT ;  /* 0x000000110d117212 */ /* 0x000fc600078e3cff */
[----:B------:R-:W-:-:S04]  /*13e0*/  IADD3 R14, PT, PT, -R20, -0x43300000, RZ ;  /* 0xbcd00000140e7810 */ /* 0x000fc80007ffe1ff */
[----:B------:R-:W-:-:S04]  /*13f0*/  FSETP.NEU.AND P0, PT, |R15|, R14, PT ;  /* 0x0000000e0f00720b */ /* 0x000fc80003f0d200 */
[----:B------:R-:W-:Y:S02]  /*1400*/  FSEL R22, R12, R22, !P0 ;  /* 0x000000160c167208 */ /* 0x000fe40004000000 */
[----:B------:R-:W-:Y:S01]  /*1410*/  FSEL R23, R17, R23, !P0 ;  /* 0x0000001711177208 */ /* 0x000fe20004000000 */
[----:B------:R-:W-:Y:S06]  /*1420*/  BRA `(.L_x_16) ;  /* 0x0000000000547947 */ /* 0x000fec0003800000 */
.L_x_15:
[----:B------:R-:W-:-:S14]  /*1430*/  DSETP.NAN.AND P0, PT, R12, R12, PT ;  /* 0x0000000c0c00722a */ /* 0x000fdc0003f08000 */
[----:B------:R-:W-:Y:S05]  /*1440*/  @P0 BRA `(.L_x_17) ;  /* 0x0000000000440947 */ /* 0x000fea0003800000 */
[----:B------:R-:W-:-:S14]  /*1450*/  DSETP.NAN.AND P0, PT, R16, R16, PT ;  /* 0x000000101000722a */ /* 0x000fdc0003f08000 */
[----:B------:R-:W-:Y:S05]  /*1460*/  @P0 BRA `(.L_x_18) ;  /* 0x0000000000300947 */ /* 0x000fea0003800000 */
[----:B------:R-:W-:Y:S01]  /*1470*/  ISETP.NE.AND P0, PT, R20, R29, PT ;  /* 0x0000001d1400720c */ /* 0x000fe20003f05270 */
[----:B------:R-:W-:Y:S01]  /*1480*/  IMAD.MOV.U32 R22, RZ, RZ, 0x0 ;  /* 0x00000000ff167424 */ /* 0x000fe200078e00ff */
[----:B------:R-:W-:-:S11]  /*1490*/  MOV R23, 0xfff80000 ;  /* 0xfff8000000177802 */ /* 0x000fd60000000f00 */
[----:B------:R-:W-:Y:S05]  /*14a0*/  @!P0 BRA `(.L_x_16) ;  /* 0x0000000000348947 */ /* 0x000fea0003800000 */
[----:B------:R-:W-:Y:S02]  /*14b0*/  ISETP.NE.AND P0, PT, R20, 0x7ff00000, PT ;  /* 0x7ff000001400780c */ /* 0x000fe40003f05270 */
[----:B------:R-:W-:Y:S02]  /*14c0*/  LOP3.LUT R23, R13, 0x80000000, R17, 0x48, !PT ;  /* 0x800000000d177812 */ /* 0x000fe400078e4811 */
[----:B------:R-:W-:-:S13]  /*14d0*/  ISETP.EQ.OR P0, PT, R29, RZ, !P0 ;  /* 0x000000ff1d00720c */ /* 0x000fda0004702670 */
[----:B------:R-:W-:Y:S01]  /*14e0*/  @P0 LOP3.LUT R12, R23, 0x7ff00000, RZ, 0xfc, !PT ;  /* 0x7ff00000170c0812 */ /* 0x000fe200078efcff */
[----:B------:R-:W-:Y:S02]  /*14f0*/  @!P0 IMAD.MOV.U32 R22, RZ, RZ, RZ ;  /* 0x000000ffff168224 */ /* 0x000fe400078e00ff */
[----:B------:R-:W-:Y:S01]  /*1500*/  @P0 IMAD.MOV.U32 R22, RZ, RZ, RZ ;  /* 0x000000ffff160224 */ /* 0x000fe200078e00ff */
[----:B------:R-:W-:Y:S01]  /*1510*/  @P0 MOV R23, R12 ;  /* 0x0000000c00170202 */ /* 0x000fe20000000f00 */
[----:B------:R-:W-:Y:S06]  /*1520*/  BRA `(.L_x_16) ;  /* 0x0000000000147947 */ /* 0x000fec0003800000 */
.L_x_18:
[----:B------:R-:W-:Y:S01]  /*1530*/  LOP3.LUT R23, R17, 0x80000, RZ, 0xfc, !PT ;  /* 0x0008000011177812 */ /* 0x000fe200078efcff */
[----:B------:R-:W-:Y:S01]  /*1540*/  IMAD.MOV.U32 R22, RZ, RZ, R16 ;  /* 0x000000ffff167224 */ /* 0x000fe200078e0010 */
[----:B------:R-:W-:Y:S06]  /*1550*/  BRA `(.L_x_16) ;  /* 0x0000000000087947 */ /* 0x000fec0003800000 */
.L_x_17:
[----:B------:R-:W-:Y:S01]  /*1560*/  LOP3.LUT R23, R13, 0x80000, RZ, 0xfc, !PT ;  /* 0x000800000d177812 */ /* 0x000fe200078efcff */
[----:B------:R-:W-:-:S07]  /*1570*/  IMAD.MOV.U32 R22, RZ, RZ, R12 ;  /* 0x000000ffff167224 */ /* 0x000fce00078e000c */
.L_x_16:
[----:B------:R-:W-:Y:S05]  /*1580*/  BSYNC.RECONVERGENT B2 ;  /* 0x0000000000027941 */ /* 0x000fea0003800200 */
.L_x_14:
[----:B------:R-:W-:Y:S01]  /*1590*/  MOV R12, R0 ;  /* 0x00000000000c7202 */ /* 0x000fe20000000f00 */
[----:B------:R-:W-:-:S04]  /*15a0*/  IMAD.MOV.U32 R13, RZ, RZ, 0x0 ;  /* 0x00000000ff0d7424 */ /* 0x000fc800078e00ff */
[----:B------:R-:W-:Y:S05]  /*15b0*/  RET.REL.NODEC R12 `(_Z6kernelPdS_S_S_S_S_S_S_S_iii) ;  /* 0xffffffe80c907950 */ /* 0x000fea0003c3ffff */
.L_x_19:
[----:B------:R-:W-:-:S00]  /*15c0*/  BRA `(.L_x_19) ;  /* 0xfffffffc00fc7947 */ /* 0x000fc0000383ffff */
[----:B------:R-:W-:-:S00]  /*15d0*/  NOP ;  /* 0x0000000000007918 */ /* 0x000fc00000000000 */
        /* <DEDUP_REMOVED lines=10> */
.L_x_20:


//--------------------- .nv.shared.reserved.0     --------------------------
	.section	.nv.shared.reserved.0,"aw",@nobits
	.weak		__nv_reservedSMEM_offset_0_alias
	.size		__nv_reservedSMEM_offset_0_alias, 0, 64
	.other		__nv_reservedSMEM_offset_0_alias,@"STO_CUDA_RESERVED_SHARED STV_DEFAULT"
__nv_reservedSMEM_offset_0_alias:
	.zero		0
	.zero		64


//--------------------- .nv.constant0._Z6kernelPdS_S_S_S_S_S_S_S_iii --------------------------
	.section	.nv.constant0._Z6kernelPdS_S_S_S_S_S_S_S_iii,"a",@progbits
	.sectionflags	@""
	.align	4
.nv.constant0._Z6kernelPdS_S_S_S_S_S_S_S_iii:
	.zero		980


//--------------------- SYMBOLS --------------------------

	.type		.nv.reservedSmem.offset0,@object
	.size		.nv.reservedSmem.offset0,0x4
